//
// Generated by NVIDIA NVVM Compiler
//
// Compiler Build ID: CL-36424714
// Cuda compilation tools, release 13.0, V13.0.88
// Based on NVVM 20.0.0
//

.version 9.0
.target sm_100
.address_size 64

	// .globl	_Z15matrixMulSharedPfS_S_iii
// _ZZ15matrixMulSharedPfS_S_iiiE2As has been demoted
// _ZZ15matrixMulSharedPfS_S_iiiE2Bs has been demoted

.visible .entry _Z15matrixMulSharedPfS_S_iii(
	.param .u64 .ptr .align 1 _Z15matrixMulSharedPfS_S_iii_param_0,
	.param .u64 .ptr .align 1 _Z15matrixMulSharedPfS_S_iii_param_1,
	.param .u64 .ptr .align 1 _Z15matrixMulSharedPfS_S_iii_param_2,
	.param .u32 _Z15matrixMulSharedPfS_S_iii_param_3,
	.param .u32 _Z15matrixMulSharedPfS_S_iii_param_4,
	.param .u32 _Z15matrixMulSharedPfS_S_iii_param_5
)
{
	.reg .pred 	%p<12>;
	.reg .b32 	%r<48>;
	.reg .b32 	%f<63>;
	.reg .b64 	%rd<13>;
	// demoted variable
	.shared .align 4 .b8 _ZZ15matrixMulSharedPfS_S_iiiE2As[1024];
	// demoted variable
	.shared .align 4 .b8 _ZZ15matrixMulSharedPfS_S_iiiE2Bs[1024];
	ld.param.u64 	%rd3, [_Z15matrixMulSharedPfS_S_iii_param_0];
	ld.param.u64 	%rd4, [_Z15matrixMulSharedPfS_S_iii_param_1];
	ld.param.u64 	%rd5, [_Z15matrixMulSharedPfS_S_iii_param_2];
	ld.param.u32 	%r27, [_Z15matrixMulSharedPfS_S_iii_param_3];
	ld.param.u32 	%r28, [_Z15matrixMulSharedPfS_S_iii_param_4];
	ld.param.u32 	%r29, [_Z15matrixMulSharedPfS_S_iii_param_5];
	mov.u32 	%r1, %ctaid.y;
	mov.u32 	%r2, %ctaid.x;
	mov.u32 	%r3, %tid.y;
	mov.u32 	%r4, %tid.x;
	setp.lt.s32 	%p1, %r29, 1;
	mov.f32 	%f62, 0f00000000;
	@%p1 bra 	$L__BB0_7;
	add.s32 	%r30, %r29, 15;
	shr.u32 	%r31, %r30, 4;
	shl.b32 	%r32, %r1, 4;
	add.s32 	%r5, %r32, %r3;
	shl.b32 	%r33, %r2, 4;
	add.s32 	%r6, %r33, %r4;
	shl.b32 	%r34, %r3, 6;
	mov.u32 	%r35, _ZZ15matrixMulSharedPfS_S_iiiE2As;
	add.s32 	%r7, %r35, %r34;
	shl.b32 	%r36, %r4, 2;
	add.s32 	%r8, %r7, %r36;
	mov.u32 	%r37, _ZZ15matrixMulSharedPfS_S_iiiE2Bs;
	add.s32 	%r10, %r37, %r36;
	add.s32 	%r9, %r10, %r34;
	neg.s32 	%r47, %r31;
	mad.lo.s32 	%r38, %r3, %r28, %r4;
	add.s32 	%r46, %r38, %r33;
	shl.b32 	%r13, %r28, 4;
	mad.lo.s32 	%r44, %r29, %r5, %r4;
	cvta.to.global.u64 	%rd1, %rd3;
	cvta.to.global.u64 	%rd2, %rd4;
	mov.f32 	%f62, 0f00000000;
	mov.u32 	%r43, %r4;
	mov.u32 	%r45, %r3;
$L__BB0_2:
	setp.ge.s32 	%p2, %r5, %r27;
	setp.ge.s32 	%p3, %r43, %r29;
	mov.f32 	%f60, 0f00000000;
	or.pred  	%p4, %p2, %p3;
	@%p4 bra 	$L__BB0_4;
	mul.wide.u32 	%rd6, %r44, 4;
	add.s64 	%rd7, %rd1, %rd6;
	ld.global.f32 	%f60, [%rd7];
$L__BB0_4:
	setp.ge.s32 	%p5, %r6, %r28;
	st.shared.f32 	[%r8], %f60;
	setp.ge.s32 	%p6, %r45, %r29;
	mov.f32 	%f61, 0f00000000;
	or.pred  	%p7, %p6, %p5;
	@%p7 bra 	$L__BB0_6;
	mul.wide.s32 	%rd8, %r46, 4;
	add.s64 	%rd9, %rd2, %rd8;
	ld.global.f32 	%f61, [%rd9];
$L__BB0_6:
	st.shared.f32 	[%r9], %f61;
	bar.sync 	0;
	ld.shared.f32 	%f12, [%r7];
	ld.shared.f32 	%f13, [%r10];
	fma.rn.f32 	%f14, %f12, %f13, %f62;
	ld.shared.f32 	%f15, [%r7+4];
	ld.shared.f32 	%f16, [%r10+64];
	fma.rn.f32 	%f17, %f15, %f16, %f14;
	ld.shared.f32 	%f18, [%r7+8];
	ld.shared.f32 	%f19, [%r10+128];
	fma.rn.f32 	%f20, %f18, %f19, %f17;
	ld.shared.f32 	%f21, [%r7+12];
	ld.shared.f32 	%f22, [%r10+192];
	fma.rn.f32 	%f23, %f21, %f22, %f20;
	ld.shared.f32 	%f24, [%r7+16];
	ld.shared.f32 	%f25, [%r10+256];
	fma.rn.f32 	%f26, %f24, %f25, %f23;
	ld.shared.f32 	%f27, [%r7+20];
	ld.shared.f32 	%f28, [%r10+320];
	fma.rn.f32 	%f29, %f27, %f28, %f26;
	ld.shared.f32 	%f30, [%r7+24];
	ld.shared.f32 	%f31, [%r10+384];
	fma.rn.f32 	%f32, %f30, %f31, %f29;
	ld.shared.f32 	%f33, [%r7+28];
	ld.shared.f32 	%f34, [%r10+448];
	fma.rn.f32 	%f35, %f33, %f34, %f32;
	ld.shared.f32 	%f36, [%r7+32];
	ld.shared.f32 	%f37, [%r10+512];
	fma.rn.f32 	%f38, %f36, %f37, %f35;
	ld.shared.f32 	%f39, [%r7+36];
	ld.shared.f32 	%f40, [%r10+576];
	fma.rn.f32 	%f41, %f39, %f40, %f38;
	ld.shared.f32 	%f42, [%r7+40];
	ld.shared.f32 	%f43, [%r10+640];
	fma.rn.f32 	%f44, %f42, %f43, %f41;
	ld.shared.f32 	%f45, [%r7+44];
	ld.shared.f32 	%f46, [%r10+704];
	fma.rn.f32 	%f47, %f45, %f46, %f44;
	ld.shared.f32 	%f48, [%r7+48];
	ld.shared.f32 	%f49, [%r10+768];
	fma.rn.f32 	%f50, %f48, %f49, %f47;
	ld.shared.f32 	%f51, [%r7+52];
	ld.shared.f32 	%f52, [%r10+832];
	fma.rn.f32 	%f53, %f51, %f52, %f50;
	ld.shared.f32 	%f54, [%r7+56];
	ld.shared.f32 	%f55, [%r10+896];
	fma.rn.f32 	%f56, %f54, %f55, %f53;
	ld.shared.f32 	%f57, [%r7+60];
	ld.shared.f32 	%f58, [%r10+960];
	fma.rn.f32 	%f62, %f57, %f58, %f56;
	bar.sync 	0;
	add.s32 	%r47, %r47, 1;
	setp.ne.s32 	%p8, %r47, 0;
	add.s32 	%r46, %r46, %r13;
	add.s32 	%r45, %r45, 16;
	add.s32 	%r44, %r44, 16;
	add.s32 	%r43, %r43, 16;
	@%p8 bra 	$L__BB0_2;
$L__BB0_7:
	shl.b32 	%r39, %r1, 4;
	add.s32 	%r25, %r39, %r3;
	shl.b32 	%r40, %r2, 4;
	add.s32 	%r41, %r40, %r4;
	setp.ge.s32 	%p9, %r25, %r27;
	setp.ge.s32 	%p10, %r41, %r28;
	or.pred  	%p11, %p9, %p10;
	@%p11 bra 	$L__BB0_9;
	mad.lo.s32 	%r42, %r28, %r25, %r41;
	cvta.to.global.u64 	%rd10, %rd5;
	mul.wide.u32 	%rd11, %r42, 4;
	add.s64 	%rd12, %rd10, %rd11;
	st.global.f32 	[%rd12], %f62;
$L__BB0_9:
	ret;

}


// ===== COMPILED SASS (sm_100) =====

	.target	sm_100

	.elftype	@"ET_EXEC"


//--------------------- .note.nv.tkinfo           --------------------------
	.section	.note.nv.tkinfo,"",@"SHT_NOTE"
	.sectionflags	@"SHF_NOTE_NV_TKINFO"
	.tkinfo
        /*0018*/ 	.word	0x00000002
        /*0030*/ 	.string	""
        /*0030*/ 	.string	"ptxas"
        /*0030*/ 	.string	"Cuda compilation tools, release 13.0, V13.0.88"
        /*0030*/ 	.string	"Build cuda_13.0.r13.0/compiler.36424714_0"
        /*0030*/ 	.string	"-arch sm_100 -m 64 "



//--------------------- .note.nv.cuinfo           --------------------------
	.section	.note.nv.cuinfo,"",@"SHT_NOTE"
	.sectionflags	@"SHF_NOTE_NV_CUINFO"
        /*0018*/ 	.short	0x0002
        /*001a*/ 	.short	0x0064
        /*001c*/ 	.short	0x0082
	.zero		2


//--------------------- .nv.info                  --------------------------
	.section	.nv.info,"",@"SHT_CUDA_INFO"
	.align	4


	//----- nvinfo : EIATTR_REGCOUNT
	.align		4
        /*0000*/ 	.byte	0x04, 0x2f
        /*0002*/ 	.short	(.L_1 - .L_0)
	.align		4
.L_0:
        /*0004*/ 	.word	index@(_Z15matrixMulSharedPfS_S_iii)
        /*0008*/ 	.word	0x00000020


	//----- nvinfo : EIATTR_FRAME_SIZE
	.align		4
.L_1:
        /*000c*/ 	.byte	0x04, 0x11
        /*000e*/ 	.short	(.L_3 - .L_2)
	.align		4
.L_2:
        /*0010*/ 	.word	index@(_Z15matrixMulSharedPfS_S_iii)
        /*0014*/ 	.word	0x00000000


	//----- nvinfo : EIATTR_MIN_STACK_SIZE
	.align		4
.L_3:
        /*0018*/ 	.byte	0x04, 0x12
        /*001a*/ 	.short	(.L_5 - .L_4)
	.align		4
.L_4:
        /*001c*/ 	.word	index@(_Z15matrixMulSharedPfS_S_iii)
        /*0020*/ 	.word	0x00000000
.L_5:


//--------------------- .nv.compat                --------------------------
	.section	.nv.compat,"",@"SHT_CUDA_COMPAT_INFO"
	.align	4
        /*0000*/ 	.byte	0x02, 0x09, 0x00, 0x00, 0x02, 0x02, 0x01, 0x00, 0x02, 0x05, 0x05, 0x00, 0x03, 0x07, 0x01, 0x01
        /*0010*/ 	.byte	0x02, 0x03, 0x00, 0x00, 0x02, 0x06, 0x01, 0x00, 0x04, 0x0b, 0x08, 0x00, 0x09, 0x00, 0x00, 0x00
        /*0020*/ 	.byte	0x00, 0x00, 0x00, 0x00


//--------------------- .nv.info._Z15matrixMulSharedPfS_S_iii --------------------------
	.section	.nv.info._Z15matrixMulSharedPfS_S_iii,"",@"SHT_CUDA_INFO"
	.sectionflags	@""
	.align	4


	//----- nvinfo : EIATTR_CUDA_API_VERSION
	.align		4
        /*0000*/ 	.byte	0x04, 0x37
        /*0002*/ 	.short	(.L_7 - .L_6)
.L_6:
        /*0004*/ 	.word	0x00000082


	//----- nvinfo : EIATTR_KPARAM_INFO
	.align		4
.L_7:
        /*0008*/ 	.byte	0x04, 0x17
        /*000a*/ 	.short	(.L_9 - .L_8)
.L_8:
        /*000c*/ 	.word	0x00000000
        /*0010*/ 	.short	0x0005
        /*0012*/ 	.short	0x0020
        /*0014*/ 	.byte	0x00, 0xf0, 0x11, 0x00


	//----- nvinfo : EIATTR_KPARAM_INFO
	.align		4
.L_9:
        /*0018*/ 	.byte	0x04, 0x17
        /*001a*/ 	.short	(.L_11 - .L_10)
.L_10:
        /*001c*/ 	.word	0x00000000
        /*0020*/ 	.short	0x0004
        /*0022*/ 	.short	0x001c
        /*0024*/ 	.byte	0x00, 0xf0, 0x11, 0x00


	//----- nvinfo : EIATTR_KPARAM_INFO
	.align		4
.L_11:
        /*0028*/ 	.byte	0x04, 0x17
        /*002a*/ 	.short	(.L_13 - .L_12)
.L_12:
        /*002c*/ 	.word	0x00000000
        /*0030*/ 	.short	0x0003
        /*0032*/ 	.short	0x0018
        /*0034*/ 	.byte	0x00, 0xf0, 0x11, 0x00


	//----- nvinfo : EIATTR_KPARAM_INFO
	.align		4
.L_13:
        /*0038*/ 	.byte	0x04, 0x17
        /*003a*/ 	.short	(.L_15 - .L_14)
.L_14:
        /*003c*/ 	.word	0x00000000
        /*0040*/ 	.short	0x0002
        /*0042*/ 	.short	0x0010
        /*0044*/ 	.byte	0x00, 0xf5, 0x21, 0x00


	//----- nvinfo : EIATTR_KPARAM_INFO
	.align		4
.L_15:
        /*0048*/ 	.byte	0x04, 0x17
        /*004a*/ 	.short	(.L_17 - .L_16)
.L_16:
        /*004c*/ 	.word	0x00000000
        /*0050*/ 	.short	0x0001
        /*0052*/ 	.short	0x0008
        /*0054*/ 	.byte	0x00, 0xf5, 0x21, 0x00


	//----- nvinfo : EIATTR_KPARAM_INFO
	.align		4
.L_17:
        /*0058*/ 	.byte	0x04, 0x17
        /*005a*/ 	.short	(.L_19 - .L_18)
.L_18:
        /*005c*/ 	.word	0x00000000
        /*0060*/ 	.short	0x0000
        /*0062*/ 	.short	0x0000
        /*0064*/ 	.byte	0x00, 0xf5, 0x21, 0x00


	//----- nvinfo : EIATTR_SPARSE_MMA_MASK
	.align		4
.L_19:
        /*0068*/ 	.byte	0x03, 0x50
        /*006a*/ 	.short	0x0000


	//----- nvinfo : EIATTR_MAXREG_COUNT
	.align		4
        /*006c*/ 	.byte	0x03, 0x1b
        /*006e*/ 	.short	0x00ff


	//----- nvinfo : EIATTR_NUM_BARRIERS
	.align		4
        /*0070*/ 	.byte	0x02, 0x4c
        /*0072*/ 	.byte	0x01
	.zero		1


	//----- nvinfo : EIATTR_MERCURY_ISA_VERSION
	.align		4
        /*0074*/ 	.byte	0x03, 0x5f
        /*0076*/ 	.short	0x0101


	//----- nvinfo : EIATTR_VRC_CTA_INIT_COUNT
	.align		4
        /*0078*/ 	.byte	0x02, 0x4a
	.zero		1
	.zero		1


	//----- nvinfo : EIATTR_EXIT_INSTR_OFFSETS
	.align		4
        /*007c*/ 	.byte	0x04, 0x1c
        /*007e*/ 	.short	(.L_21 - .L_20)


	//   ....[0]....
.L_20:
        /*0080*/ 	.word	0x00000620


	//   ....[1]....
        /*0084*/ 	.word	0x00000670


	//----- nvinfo : EIATTR_CBANK_PARAM_SIZE
	.align		4
.L_21:
        /*0088*/ 	.byte	0x03, 0x19
        /*008a*/ 	.short	0x0024


	//----- nvinfo : EIATTR_PARAM_CBANK
	.align		4
        /*008c*/ 	.byte	0x04, 0x0a
        /*008e*/ 	.short	(.L_23 - .L_22)
	.align		4
.L_22:
        /*0090*/ 	.word	index@(.nv.constant0._Z15matrixMulSharedPfS_S_iii)
        /*0094*/ 	.short	0x0380
        /*0096*/ 	.short	0x0024


	//----- nvinfo : EIATTR_SW_WAR
	.align		4
.L_23:
        /*0098*/ 	.byte	0x04, 0x36
        /*009a*/ 	.short	(.L_25 - .L_24)
.L_24:
        /*009c*/ 	.word	0x00000008
.L_25:


//--------------------- .nv.callgraph             --------------------------
	.section	.nv.callgraph,"",@"SHT_CUDA_CALLGRAPH"
	.align	4
	.sectionentsize	8
	.align		4
        /*0000*/ 	.word	0x00000000
	.align		4
        /*0004*/ 	.word	0xffffffff
	.align		4
        /*0008*/ 	.word	0x00000000
	.align		4
        /*000c*/ 	.word	0xfffffffe
	.align		4
        /*0010*/ 	.word	0x00000000
	.align		4
        /*0014*/ 	.word	0xfffffffd
	.align		4
        /*0018*/ 	.word	0x00000000
	.align		4
        /*001c*/ 	.word	0xfffffffc


//--------------------- .text._Z15matrixMulSharedPfS_S_iii --------------------------
	.section	.text._Z15matrixMulSharedPfS_S_iii,"ax",@progbits
	.align	128
        .global         _Z15matrixMulSharedPfS_S_iii
        .type           _Z15matrixMulSharedPfS_S_iii,@function
        .size           _Z15matrixMulSharedPfS_S_iii,(.L_x_3 - _Z15matrixMulSharedPfS_S_iii)
        .other          _Z15matrixMulSharedPfS_S_iii,@"STO_CUDA_ENTRY STV_DEFAULT"
_Z15matrixMulSharedPfS_S_iii:
.text._Z15matrixMulSharedPfS_S_iii:
[----:B------:R-:W-:Y:S01]  /*0000*/  LDC R1, c[0x0][0x37c] ;  /* 0x0000df00ff017b82 */ /* 0x000fe20000000800 */
[----:B------:R-:W0:Y:S01]  /*0010*/  LDCU UR10, c[0x0][0x3a0] ;  /* 0x00007400ff0a77ac */ /* 0x000e220008000800 */
[----:B------:R-:W1:Y:S01]  /*0020*/  S2R R4, SR_CTAID.X ;  /* 0x0000000000047919 */ /* 0x000e620000002500 */
[----:B------:R-:W-:Y:S01]  /*0030*/  HFMA2 R23, -RZ, RZ, 0, 0 ;  /* 0x00000000ff177431 */ /* 0x000fe200000001ff */
[----:B------:R-:W2:Y:S01]  /*0040*/  LDCU.64 UR8, c[0x0][0x358] ;  /* 0x00006b00ff0877ac */ /* 0x000ea20008000a00 */
[----:B------:R-:W3:Y:S01]  /*0050*/  S2R R5, SR_TID.X ;  /* 0x0000000000057919 */ /* 0x000ee20000002100 */
[----:B------:R-:W4:Y:S01]  /*0060*/  S2R R3, SR_CTAID.Y ;  /* 0x0000000000037919 */ /* 0x000f220000002600 */
[----:B------:R-:W1:Y:S01]  /*0070*/  S2R R2, SR_TID.Y ;  /* 0x0000000000027919 */ /* 0x000e620000002200 */
[----:B0-----:R-:W-:-:S09]  /*0080*/  UISETP.GE.AND UP0, UPT, UR10, 0x1, UPT ;  /* 0x000000010a00788c */ /* 0x001fd2000bf06270 */
[----:B--2---:R-:W-:Y:S05]  /*0090*/  BRA.U !UP0, `(.L_x_0) ;  /* 0x00000005084c7547 */ /* 0x004fea000b800000 */
[----:B------:R-:W0:Y:S01]  /*00a0*/  S2UR UR7, SR_CgaCtaId ;  /* 0x00000000000779c3 */ /* 0x000e220000008800 */
[----:B------:R-:W2:Y:S01]  /*00b0*/  LDCU UR11, c[0x0][0x39c] ;  /* 0x00007380ff0b77ac */ /* 0x000ea20008000800 */
[-C--:B-1-3--:R-:W-:Y:S02]  /*00c0*/  LEA R6, R4, R5.reuse, 0x4 ;  /* 0x0000000504067211 */ /* 0x08afe400078e20ff */
[-C--:B----4-:R-:W-:Y:S01]  /*00d0*/  LEA R22, R3, R2.reuse, 0x4 ;  /* 0x0000000203167211 */ /* 0x090fe200078e20ff */
[----:B------:R-:W-:Y:S01]  /*00e0*/  UMOV UR5, 0x400 ;  /* 0x0000040000057882 */ /* 0x000fe20000000000 */
[----:B------:R-:W-:Y:S01]  /*00f0*/  UIADD3 UR4, UPT, UPT, UR10, 0xf, URZ ;  /* 0x0000000f0a047890 */ /* 0x000fe2000fffe0ff */
[----:B------:R-:W-:Y:S01]  /*0100*/  MOV R23, RZ ;  /* 0x000000ff00177202 */ /* 0x000fe20000000f00 */
[----:B------:R-:W1:Y:S01]  /*0110*/  LDC R0, c[0x0][0x39c] ;  /* 0x0000e700ff007b82 */ /* 0x000e620000000800 */
[----:B------:R-:W-:Y:S01]  /*0120*/  UIADD3 UR6, UPT, UPT, UR5, 0x400, URZ ;  /* 0x0000040005067890 */ /* 0x000fe2000fffe0ff */
[----:B------:R-:W-:Y:S01]  /*0130*/  MOV R7, R2 ;  /* 0x0000000200077202 */ /* 0x000fe20000000f00 */
[----:B------:R-:W-:Y:S01]  /*0140*/  USHF.R.U32.HI UR4, URZ, 0x4, UR4 ;  /* 0x00000004ff047899 */ /* 0x000fe20008011604 */
[--C-:B------:R-:W-:Y:S01]  /*0150*/  IMAD R18, R22, UR10, R5.reuse ;  /* 0x0000000a16127c24 */ /* 0x100fe2000f8e0205 */
[----:B------:R-:W3:Y:S01]  /*0160*/  LDCU UR13, c[0x0][0x3a0] ;  /* 0x00007400ff0d77ac */ /* 0x000ee20008000800 */
[----:B------:R-:W4:Y:S01]  /*0170*/  LDCU UR12, c[0x0][0x398] ;  /* 0x00007300ff0c77ac */ /* 0x000f220008000800 */
[----:B--2---:R-:W-:Y:S01]  /*0180*/  IMAD R19, R2, UR11, R5 ;  /* 0x0000000b02137c24 */ /* 0x004fe2000f8e0205 */
[----:B------:R-:W-:Y:S01]  /*0190*/  ISETP.GE.AND P1, PT, R6, UR11, PT ;  /* 0x0000000b06007c0c */ /* 0x000fe2000bf26270 */
[----:B------:R-:W-:Y:S01]  /*01a0*/  UIADD3 UR4, UPT, UPT, -UR4, URZ, URZ ;  /* 0x000000ff04047290 */ /* 0x000fe2000fffe1ff */
[----:B------:R-:W-:Y:S01]  /*01b0*/  MOV R6, R5 ;  /* 0x0000000500067202 */ /* 0x000fe20000000f00 */
[----:B0-----:R-:W-:Y:S01]  /*01c0*/  ULEA UR5, UR7, UR5, 0x18 ;  /* 0x0000000507057291 */ /* 0x001fe2000f8ec0ff */
[----:B------:R-:W-:Y:S01]  /*01d0*/  LEA R19, R4, R19, 0x4 ;  /* 0x0000001304137211 */ /* 0x000fe200078e20ff */
[----:B------:R-:W-:-:S04]  /*01e0*/  ULEA UR6, UR7, UR6, 0x18 ;  /* 0x0000000607067291 */ /* 0x000fc8000f8ec0ff */
[C---:B------:R-:W-:Y:S02]  /*01f0*/  LEA R16, R2.reuse, UR5, 0x6 ;  /* 0x0000000502107c11 */ /* 0x040fe4000f8e30ff */
[C---:B------:R-:W-:Y:S02]  /*0200*/  LEA R17, R5.reuse, UR6, 0x2 ;  /* 0x0000000605117c11 */ /* 0x040fe4000f8e10ff */
[----:B------:R-:W-:Y:S02]  /*0210*/  LEA R20, R5, R16, 0x2 ;  /* 0x0000001005147211 */ /* 0x000fe400078e10ff */
[----:B---34-:R-:W-:-:S07]  /*0220*/  LEA R21, R2, R17, 0x6 ;  /* 0x0000001102157211 */ /* 0x018fce00078e30ff */
.L_x_1:
[----:B------:R-:W-:Y:S01]  /*0230*/  ISETP.GE.AND P0, PT, R6, UR13, PT ;  /* 0x0000000d06007c0c */ /* 0x000fe2000bf06270 */
[----:B------:R-:W-:Y:S01]  /*0240*/  HFMA2 R24, -RZ, RZ, 0, 0 ;  /* 0x00000000ff187431 */ /* 0x000fe200000001ff */
[----:B------:R-:W-:Y:S02]  /*0250*/  ISETP.GE.OR P2, PT, R7, UR13, P1 ;  /* 0x0000000d07007c0c */ /* 0x000fe40008f46670 */
[----:B------:R-:W-:Y:S02]  /*0260*/  ISETP.GE.OR P0, PT, R22, UR12, P0 ;  /* 0x0000000c16007c0c */ /* 0x000fe40008706670 */
[----:B------:R-:W-:-:S09]  /*0270*/  MOV R27, RZ ;  /* 0x000000ff001b7202 */ /* 0x000fd20000000f00 */
[----:B------:R-:W0:Y:S08]  /*0280*/  @!P2 LDC.64 R8, c[0x0][0x388] ;  /* 0x0000e200ff08ab82 */ /* 0x000e300000000a00 */
[----:B------:R-:W2:Y:S01]  /*0290*/  @!P0 LDC.64 R10, c[0x0][0x380] ;  /* 0x0000e000ff0a8b82 */ /* 0x000ea20000000a00 */
[----:B0-----:R-:W-:-:S05]  /*02a0*/  @!P2 IMAD.WIDE R8, R19, 0x4, R8 ;  /* 0x000000041308a825 */ /* 0x001fca00078e0208 */
[----:B------:R-:W3:Y:S01]  /*02b0*/  @!P2 LDG.E R24, desc[UR8][R8.64] ;  /* 0x000000080818a981 */ /* 0x000ee2000c1e1900 */
[----:B--2---:R-:W-:-:S05]  /*02c0*/  @!P0 IMAD.WIDE.U32 R10, R18, 0x4, R10 ;  /* 0x00000004120a8825 */ /* 0x004fca00078e000a */
[----:B------:R-:W2:Y:S01]  /*02d0*/  @!P0 LDG.E R27, desc[UR8][R10.64] ;  /* 0x000000080a1b8981 */ /* 0x000ea2000c1e1900 */
[----:B------:R-:W-:-:S04]  /*02e0*/  UIADD3 UR4, UPT, UPT, UR4, 0x1, URZ ;  /* 0x0000000104047890 */ /* 0x000fc8000fffe0ff */
[----:B------:R-:W-:Y:S01]  /*02f0*/  UISETP.NE.AND UP0, UPT, UR4, URZ, UPT ;  /* 0x000000ff0400728c */ /* 0x000fe2000bf05270 */
[----:B------:R-:W-:Y:S02]  /*0300*/  IADD3 R7, PT, PT, R7, 0x10, RZ ;  /* 0x0000001007077810 */ /* 0x000fe40007ffe0ff */
[----:B------:R-:W-:Y:S02]  /*0310*/  IADD3 R6, PT, PT, R6, 0x10, RZ ;  /* 0x0000001006067810 */ /* 0x000fe40007ffe0ff */
[----:B-1----:R-:W-:Y:S02]  /*0320*/  LEA R19, R0, R19, 0x4 ;  /* 0x0000001300137211 */ /* 0x002fe400078e20ff */
[----:B------:R-:W-:Y:S01]  /*0330*/  IADD3 R18, PT, PT, R18, 0x10, RZ ;  /* 0x0000001012127810 */ /* 0x000fe20007ffe0ff */
[----:B--2---:R-:W-:Y:S04]  /*0340*/  STS [R20], R27 ;  /* 0x0000001b14007388 */ /* 0x004fe80000000800 */
[----:B---3--:R-:W-:Y:S01]  /*0350*/  STS [R21], R24 ;  /* 0x0000001815007388 */ /* 0x008fe20000000800 */
[----:B------:R-:W-:Y:S06]  /*0360*/  BAR.SYNC.DEFER_BLOCKING 0x0 ;  /* 0x0000000000007b1d */ /* 0x000fec0000010000 */
[----:B------:R-:W-:Y:S04]  /*0370*/  LDS R26, [R17] ;  /* 0x00000000111a7984 */ /* 0x000fe80000000800 */
[----:B------:R-:W0:Y:S04]  /*0380*/  LDS.128 R12, [R16] ;  /* 0x00000000100c7984 */ /* 0x000e280000000c00 */
[----:B------:R-:W1:Y:S04]  /*0390*/  LDS R29, [R17+0x40] ;  /* 0x00004000111d7984 */ /* 0x000e680000000800 */
[----:B------:R-:W2:Y:S04]  /*03a0*/  LDS R25, [R17+0x80] ;  /* 0x0000800011197984 */ /* 0x000ea80000000800 */
[----:B------:R-:W-:Y:S04]  /*03b0*/  LDS.128 R8, [R16+0x10] ;  /* 0x0000100010087984 */ /* 0x000fe80000000c00 */
[----:B------:R-:W-:Y:S01]  /*03c0*/  LDS R24, [R17+0x240] ;  /* 0x0002400011187984 */ /* 0x000fe20000000800 */
[----:B0-----:R-:W-:-:S03]  /*03d0*/  FFMA R12, R12, R26, R23 ;  /* 0x0000001a0c0c7223 */ /* 0x001fc60000000017 */
[----:B------:R-:W0:Y:S01]  /*03e0*/  LDS R23, [R17+0xc0] ;  /* 0x0000c00011177984 */ /* 0x000e220000000800 */
[----:B-1----:R-:W-:-:S03]  /*03f0*/  FFMA R26, R29, R13, R12 ;  /* 0x0000000d1d1a7223 */ /* 0x002fc6000000000c */
[----:B------:R-:W1:Y:S04]  /*0400*/  LDS R13, [R17+0x100] ;  /* 0x00010000110d7984 */ /* 0x000e680000000800 */
[----:B------:R-:W3:Y:S01]  /*0410*/  LDS R12, [R17+0x140] ;  /* 0x00014000110c7984 */ /* 0x000ee20000000800 */
[----:B--2---:R-:W-:-:S03]  /*0420*/  FFMA R14, R25, R14, R26 ;  /* 0x0000000e190e7223 */ /* 0x004fc6000000001a */
[----:B------:R-:W2:Y:S01]  /*0430*/  LDS R25, [R17+0x180] ;  /* 0x0001800011197984 */ /* 0x000ea20000000800 */
[----:B0-----:R-:W-:-:S03]  /*0440*/  FFMA R15, R23, R15, R14 ;  /* 0x0000000f170f7223 */ /* 0x001fc6000000000e */
[----:B------:R-:W-:Y:S01]  /*0450*/  LDS R23, [R17+0x280] ;  /* 0x0002800011177984 */ /* 0x000fe20000000800 */
[----:B-1----:R-:W-:-:S03]  /*0460*/  FFMA R13, R8, R13, R15 ;  /* 0x0000000d080d7223 */ /* 0x002fc6000000000f */
[----:B------:R-:W0:Y:S01]  /*0470*/  LDS R8, [R17+0x1c0] ;  /* 0x0001c00011087984 */ /* 0x000e220000000800 */
[----:B---3--:R-:W-:-:S03]  /*0480*/  FFMA R26, R12, R9, R13 ;  /* 0x000000090c1a7223 */ /* 0x008fc6000000000d */
[----:B------:R-:W-:Y:S04]  /*0490*/  LDS R9, [R17+0x200] ;  /* 0x0002000011097984 */ /* 0x000fe80000000800 */
[----:B------:R-:W1:Y:S01]  /*04a0*/  LDS.128 R12, [R16+0x20] ;  /* 0x00002000100c7984 */ /* 0x000e620000000c00 */
[----:B--2---:R-:W-:-:S04]  /*04b0*/  FFMA R25, R25, R10, R26 ;  /* 0x0000000a19197223 */ /* 0x004fc8000000001a */
[----:B0-----:R-:W-:Y:S02]  /*04c0*/  FFMA R11, R8, R11, R25 ;  /* 0x0000000b080b7223 */ /* 0x001fe40000000019 */
[----:B------:R-:W-:Y:S02]  /*04d0*/  LDS R25, [R17+0x3c0] ;  /* 0x0003c00011197984 */ /* 0x000fe40000000800 */
[----:B-1----:R-:W-:Y:S02]  /*04e0*/  FFMA R9, R12, R9, R11 ;  /* 0x000000090c097223 */ /* 0x002fe4000000000b */
[----:B------:R-:W0:Y:S02]  /*04f0*/  LDS R12, [R17+0x2c0] ;  /* 0x0002c000110c7984 */ /* 0x000e240000000800 */
[----:B------:R-:W-:Y:S02]  /*0500*/  FFMA R26, R24, R13, R9 ;  /* 0x0000000d181a7223 */ /* 0x000fe40000000009 */
[----:B------:R-:W-:Y:S04]  /*0510*/  LDS R13, [R17+0x300] ;  /* 0x00030000110d7984 */ /* 0x000fe80000000800 */
[----:B------:R-:W1:Y:S01]  /*0520*/  LDS.128 R8, [R16+0x30] ;  /* 0x0000300010087984 */ /* 0x000e620000000c00 */
[----:B------:R-:W-:-:S03]  /*0530*/  FFMA R23, R23, R14, R26 ;  /* 0x0000000e17177223 */ /* 0x000fc6000000001a */
[----:B------:R-:W2:Y:S04]  /*0540*/  LDS R24, [R17+0x340] ;  /* 0x0003400011187984 */ /* 0x000ea80000000800 */
[----:B------:R-:W3:Y:S01]  /*0550*/  LDS R14, [R17+0x380] ;  /* 0x00038000110e7984 */ /* 0x000ee20000000800 */
[----:B0-----:R-:W-:-:S04]  /*0560*/  FFMA R15, R12, R15, R23 ;  /* 0x0000000f0c0f7223 */ /* 0x001fc80000000017 */
[----:B-1----:R-:W-:-:S04]  /*0570*/  FFMA R13, R8, R13, R15 ;  /* 0x0000000d080d7223 */ /* 0x002fc8000000000f */
[----:B--2---:R-:W-:-:S04]  /*0580*/  FFMA R9, R24, R9, R13 ;  /* 0x0000000918097223 */ /* 0x004fc8000000000d */
[----:B---3--:R-:W-:-:S04]  /*0590*/  FFMA R10, R14, R10, R9 ;  /* 0x0000000a0e0a7223 */ /* 0x008fc80000000009 */
[----:B------:R-:W-:Y:S01]  /*05a0*/  FFMA R23, R25, R11, R10 ;  /* 0x0000000b19177223 */ /* 0x000fe2000000000a */
[----:B------:R-:W-:Y:S06]  /*05b0*/  BAR.SYNC.DEFER_BLOCKING 0x0 ;  /* 0x0000000000007b1d */ /* 0x000fec0000010000 */
[----:B------:R-:W-:Y:S05]  /*05c0*/  BRA.U UP0, `(.L_x_1) ;  /* 0xfffffffd00187547 */ /* 0x000fea000b83ffff */
.L_x_0:
[----:B------:R-:W0:Y:S01]  /*05d0*/  LDCU.64 UR4, c[0x0][0x398] ;  /* 0x00007300ff0477ac */ /* 0x000e220008000a00 */
[----:B-1-3--:R-:W-:Y:S02]  /*05e0*/  LEA R4, R4, R5, 0x4 ;  /* 0x0000000504047211 */ /* 0x00afe400078e20ff */
[----:B----4-:R-:W-:Y:S02]  /*05f0*/  LEA R5, R3, R2, 0x4 ;  /* 0x0000000203057211 */ /* 0x010fe400078e20ff */
[----:B0-----:R-:W-:-:S04]  /*0600*/  ISETP.GE.AND P0, PT, R4, UR5, PT ;  /* 0x0000000504007c0c */ /* 0x001fc8000bf06270 */
[----:B------:R-:W-:-:S13]  /*0610*/  ISETP.GE.OR P0, PT, R5, UR4, P0 ;  /* 0x0000000405007c0c */ /* 0x000fda0008706670 */
[----:B------:R-:W-:Y:S05]  /*0620*/  @P0 EXIT ;  /* 0x000000000000094d */ /* 0x000fea0003800000 */
[----:B------:R-:W0:Y:S01]  /*0630*/  LDC.64 R2, c[0x0][0x390] ;  /* 0x0000e400ff027b82 */ /* 0x000e220000000a00 */
[----:B------:R-:W-:-:S04]  /*0640*/  IMAD R5, R5, UR5, R4 ;  /* 0x0000000505057c24 */ /* 0x000fc8000f8e0204 */
[----:B0-----:R-:W-:-:S05]  /*0650*/  IMAD.WIDE.U32 R2, R5, 0x4, R2 ;  /* 0x0000000405027825 */ /* 0x001fca00078e0002 */
[----:B------:R-:W-:Y:S01]  /*0660*/  STG.E desc[UR8][R2.64], R23 ;  /* 0x0000001702007986 */ /* 0x000fe2000c101908 */
[----:B------:R-:W-:Y:S05]  /*0670*/  EXIT ;  /* 0x000000000000794d */ /* 0x000fea0003800000 */
.L_x_2:
[----:B------:R-:W-:-:S00]  /*0680*/  BRA `(.L_x_2) ;  /* 0xfffffffc00fc7947 */ /* 0x000fc0000383ffff */
[----:B------:R-:W-:-:S00]  /*0690*/  NOP ;  /* 0x0000000000007918 */ /* 0x000fc00000000000 */
        /* <DEDUP_REMOVED lines=14> */
.L_x_3:


//--------------------- .nv.shared._Z15matrixMulSharedPfS_S_iii --------------------------
	.section	.nv.shared._Z15matrixMulSharedPfS_S_iii,"aw",@nobits
	.sectionflags	@""
	.align	4
.nv.shared._Z15matrixMulSharedPfS_S_iii:
	.zero		3072


//--------------------- .nv.shared.reserved.0     --------------------------
	.section	.nv.shared.reserved.0,"aw",@nobits
	.weak		__nv_reservedSMEM_offset_0_alias
	.size		__nv_reservedSMEM_offset_0_alias, 0, 64
	.other		__nv_reservedSMEM_offset_0_alias,@"STO_CUDA_RESERVED_SHARED STV_DEFAULT"
__nv_reservedSMEM_offset_0_alias:
	.zero		0
	.zero		64


//--------------------- .nv.constant0._Z15matrixMulSharedPfS_S_iii --------------------------
	.section	.nv.constant0._Z15matrixMulSharedPfS_S_iii,"a",@progbits
	.sectionflags	@""
	.align	4
.nv.constant0._Z15matrixMulSharedPfS_S_iii:
	.zero		932


//--------------------- SYMBOLS --------------------------

	.type		.nv.reservedSmem.offset0,@object
	.size		.nv.reservedSmem.offset0,0x4
	.type		.nv.reservedSmem.cap,@object
	.size		.nv.reservedSmem.cap,0x4
